//
// Generated by NVIDIA NVVM Compiler
//
// Compiler Build ID: CL-36424714
// Cuda compilation tools, release 13.0, V13.0.88
// Based on NVVM 20.0.0
//

.version 9.0
.target sm_100
.address_size 64

	// .globl	_Z16kernalMatMultipyPiPKiS1_

.visible .entry _Z16kernalMatMultipyPiPKiS1_(
	.param .u64 .ptr .align 1 _Z16kernalMatMultipyPiPKiS1__param_0,
	.param .u64 .ptr .align 1 _Z16kernalMatMultipyPiPKiS1__param_1,
	.param .u64 .ptr .align 1 _Z16kernalMatMultipyPiPKiS1__param_2
)
{
	.reg .pred 	%p<2>;
	.reg .b32 	%r<59>;
	.reg .b64 	%rd<21>;

	ld.param.u64 	%rd7, [_Z16kernalMatMultipyPiPKiS1__param_0];
	ld.param.u64 	%rd8, [_Z16kernalMatMultipyPiPKiS1__param_1];
	ld.param.u64 	%rd9, [_Z16kernalMatMultipyPiPKiS1__param_2];
	cvta.to.global.u64 	%rd10, %rd9;
	cvta.to.global.u64 	%rd11, %rd8;
	mov.u32 	%r7, %tid.x;
	mov.u32 	%r8, %tid.y;
	mov.u32 	%r9, %ntid.x;
	mad.lo.s32 	%r1, %r7, %r9, %r8;
	mul.wide.u32 	%rd12, %r7, 2048;
	add.s64 	%rd13, %rd12, %rd11;
	add.s64 	%rd20, %rd13, 32;
	mul.wide.u32 	%rd14, %r8, 4;
	add.s64 	%rd15, %rd14, %rd10;
	add.s64 	%rd19, %rd15, 16384;
	mov.b32 	%r57, 0;
	mov.u32 	%r58, %r57;
$L__BB0_1:
	ld.global.u32 	%r10, [%rd20+-32];
	ld.global.u32 	%r11, [%rd19+-16384];
	mad.lo.s32 	%r12, %r11, %r10, %r58;
	ld.global.u32 	%r13, [%rd20+-28];
	ld.global.u32 	%r14, [%rd19+-14336];
	mad.lo.s32 	%r15, %r14, %r13, %r12;
	ld.global.u32 	%r16, [%rd20+-24];
	ld.global.u32 	%r17, [%rd19+-12288];
	mad.lo.s32 	%r18, %r17, %r16, %r15;
	ld.global.u32 	%r19, [%rd20+-20];
	ld.global.u32 	%r20, [%rd19+-10240];
	mad.lo.s32 	%r21, %r20, %r19, %r18;
	ld.global.u32 	%r22, [%rd20+-16];
	ld.global.u32 	%r23, [%rd19+-8192];
	mad.lo.s32 	%r24, %r23, %r22, %r21;
	ld.global.u32 	%r25, [%rd20+-12];
	ld.global.u32 	%r26, [%rd19+-6144];
	mad.lo.s32 	%r27, %r26, %r25, %r24;
	ld.global.u32 	%r28, [%rd20+-8];
	ld.global.u32 	%r29, [%rd19+-4096];
	mad.lo.s32 	%r30, %r29, %r28, %r27;
	ld.global.u32 	%r31, [%rd20+-4];
	ld.global.u32 	%r32, [%rd19+-2048];
	mad.lo.s32 	%r33, %r32, %r31, %r30;
	ld.global.u32 	%r34, [%rd20];
	ld.global.u32 	%r35, [%rd19];
	mad.lo.s32 	%r36, %r35, %r34, %r33;
	ld.global.u32 	%r37, [%rd20+4];
	ld.global.u32 	%r38, [%rd19+2048];
	mad.lo.s32 	%r39, %r38, %r37, %r36;
	ld.global.u32 	%r40, [%rd20+8];
	ld.global.u32 	%r41, [%rd19+4096];
	mad.lo.s32 	%r42, %r41, %r40, %r39;
	ld.global.u32 	%r43, [%rd20+12];
	ld.global.u32 	%r44, [%rd19+6144];
	mad.lo.s32 	%r45, %r44, %r43, %r42;
	ld.global.u32 	%r46, [%rd20+16];
	ld.global.u32 	%r47, [%rd19+8192];
	mad.lo.s32 	%r48, %r47, %r46, %r45;
	ld.global.u32 	%r49, [%rd20+20];
	ld.global.u32 	%r50, [%rd19+10240];
	mad.lo.s32 	%r51, %r50, %r49, %r48;
	ld.global.u32 	%r52, [%rd20+24];
	ld.global.u32 	%r53, [%rd19+12288];
	mad.lo.s32 	%r54, %r53, %r52, %r51;
	ld.global.u32 	%r55, [%rd20+28];
	ld.global.u32 	%r56, [%rd19+14336];
	mad.lo.s32 	%r58, %r56, %r55, %r54;
	add.s32 	%r57, %r57, 16;
	add.s64 	%rd20, %rd20, 64;
	add.s64 	%rd19, %rd19, 32768;
	setp.ne.s32 	%p1, %r57, 512;
	@%p1 bra 	$L__BB0_1;
	cvta.to.global.u64 	%rd16, %rd7;
	mul.wide.u32 	%rd17, %r1, 4;
	add.s64 	%rd18, %rd16, %rd17;
	st.global.u32 	[%rd18], %r58;
	ret;

}


// ===== COMPILED SASS (sm_100) =====

	.target	sm_100

	.elftype	@"ET_EXEC"


//--------------------- .note.nv.tkinfo           --------------------------
	.section	.note.nv.tkinfo,"",@"SHT_NOTE"
	.sectionflags	@"SHF_NOTE_NV_TKINFO"
	.tkinfo
        /*0018*/ 	.word	0x00000002
        /*0030*/ 	.string	""
        /*0030*/ 	.string	"ptxas"
        /*0030*/ 	.string	"Cuda compilation tools, release 13.0, V13.0.88"
        /*0030*/ 	.string	"Build cuda_13.0.r13.0/compiler.36424714_0"
        /*0030*/ 	.string	"-arch sm_100 -m 64 "



//--------------------- .note.nv.cuinfo           --------------------------
	.section	.note.nv.cuinfo,"",@"SHT_NOTE"
	.sectionflags	@"SHF_NOTE_NV_CUINFO"
        /*0018*/ 	.short	0x0002
        /*001a*/ 	.short	0x0064
        /*001c*/ 	.short	0x0082
	.zero		2


//--------------------- .nv.info                  --------------------------
	.section	.nv.info,"",@"SHT_CUDA_INFO"
	.align	4


	//----- nvinfo : EIATTR_REGCOUNT
	.align		4
        /*0000*/ 	.byte	0x04, 0x2f
        /*0002*/ 	.short	(.L_1 - .L_0)
	.align		4
.L_0:
        /*0004*/ 	.word	index@(_Z16kernalMatMultipyPiPKiS1_)
        /*0008*/ 	.word	0x0000001d


	//----- nvinfo : EIATTR_FRAME_SIZE
	.align		4
.L_1:
        /*000c*/ 	.byte	0x04, 0x11
        /*000e*/ 	.short	(.L_3 - .L_2)
	.align		4
.L_2:
        /*0010*/ 	.word	index@(_Z16kernalMatMultipyPiPKiS1_)
        /*0014*/ 	.word	0x00000000


	//----- nvinfo : EIATTR_MIN_STACK_SIZE
	.align		4
.L_3:
        /*0018*/ 	.byte	0x04, 0x12
        /*001a*/ 	.short	(.L_5 - .L_4)
	.align		4
.L_4:
        /*001c*/ 	.word	index@(_Z16kernalMatMultipyPiPKiS1_)
        /*0020*/ 	.word	0x00000000
.L_5:


//--------------------- .nv.compat                --------------------------
	.section	.nv.compat,"",@"SHT_CUDA_COMPAT_INFO"
	.align	4
        /*0000*/ 	.byte	0x02, 0x09, 0x00, 0x00, 0x02, 0x02, 0x01, 0x00, 0x02, 0x05, 0x05, 0x00, 0x03, 0x07, 0x01, 0x01
        /*0010*/ 	.byte	0x02, 0x03, 0x00, 0x00, 0x02, 0x06, 0x01, 0x00, 0x04, 0x0b, 0x08, 0x00, 0x09, 0x00, 0x00, 0x00
        /*0020*/ 	.byte	0x00, 0x00, 0x00, 0x00


//--------------------- .nv.info._Z16kernalMatMultipyPiPKiS1_ --------------------------
	.section	.nv.info._Z16kernalMatMultipyPiPKiS1_,"",@"SHT_CUDA_INFO"
	.sectionflags	@""
	.align	4


	//----- nvinfo : EIATTR_CUDA_API_VERSION
	.align		4
        /*0000*/ 	.byte	0x04, 0x37
        /*0002*/ 	.short	(.L_7 - .L_6)
.L_6:
        /*0004*/ 	.word	0x00000082


	//----- nvinfo : EIATTR_KPARAM_INFO
	.align		4
.L_7:
        /*0008*/ 	.byte	0x04, 0x17
        /*000a*/ 	.short	(.L_9 - .L_8)
.L_8:
        /*000c*/ 	.word	0x00000000
        /*0010*/ 	.short	0x0002
        /*0012*/ 	.short	0x0010
        /*0014*/ 	.byte	0x00, 0xf5, 0x21, 0x00


	//----- nvinfo : EIATTR_KPARAM_INFO
	.align		4
.L_9:
        /*0018*/ 	.byte	0x04, 0x17
        /*001a*/ 	.short	(.L_11 - .L_10)
.L_10:
        /*001c*/ 	.word	0x00000000
        /*0020*/ 	.short	0x0001
        /*0022*/ 	.short	0x0008
        /*0024*/ 	.byte	0x00, 0xf5, 0x21, 0x00


	//----- nvinfo : EIATTR_KPARAM_INFO
	.align		4
.L_11:
        /*0028*/ 	.byte	0x04, 0x17
        /*002a*/ 	.short	(.L_13 - .L_12)
.L_12:
        /*002c*/ 	.word	0x00000000
        /*0030*/ 	.short	0x0000
        /*0032*/ 	.short	0x0000
        /*0034*/ 	.byte	0x00, 0xf5, 0x21, 0x00


	//----- nvinfo : EIATTR_SPARSE_MMA_MASK
	.align		4
.L_13:
        /*0038*/ 	.byte	0x03, 0x50
        /*003a*/ 	.short	0x0000


	//----- nvinfo : EIATTR_MAXREG_COUNT
	.align		4
        /*003c*/ 	.byte	0x03, 0x1b
        /*003e*/ 	.short	0x00ff


	//----- nvinfo : EIATTR_MERCURY_ISA_VERSION
	.align		4
        /*0040*/ 	.byte	0x03, 0x5f
        /*0042*/ 	.short	0x0101


	//----- nvinfo : EIATTR_VRC_CTA_INIT_COUNT
	.align		4
        /*0044*/ 	.byte	0x02, 0x4a
	.zero		1
	.zero		1


	//----- nvinfo : EIATTR_EXIT_INSTR_OFFSETS
	.align		4
        /*0048*/ 	.byte	0x04, 0x1c
        /*004a*/ 	.short	(.L_15 - .L_14)


	//   ....[0]....
.L_14:
        /*004c*/ 	.word	0x000004c0


	//----- nvinfo : EIATTR_CBANK_PARAM_SIZE
	.align		4
.L_15:
        /*0050*/ 	.byte	0x03, 0x19
        /*0052*/ 	.short	0x0018


	//----- nvinfo : EIATTR_PARAM_CBANK
	.align		4
        /*0054*/ 	.byte	0x04, 0x0a
        /*0056*/ 	.short	(.L_17 - .L_16)
	.align		4
.L_16:
        /*0058*/ 	.word	index@(.nv.constant0._Z16kernalMatMultipyPiPKiS1_)
        /*005c*/ 	.short	0x0380
        /*005e*/ 	.short	0x0018


	//----- nvinfo : EIATTR_SW_WAR
	.align		4
.L_17:
        /*0060*/ 	.byte	0x04, 0x36
        /*0062*/ 	.short	(.L_19 - .L_18)
.L_18:
        /*0064*/ 	.word	0x00000008
.L_19:


//--------------------- .nv.callgraph             --------------------------
	.section	.nv.callgraph,"",@"SHT_CUDA_CALLGRAPH"
	.align	4
	.sectionentsize	8
	.align		4
        /*0000*/ 	.word	0x00000000
	.align		4
        /*0004*/ 	.word	0xffffffff
	.align		4
        /*0008*/ 	.word	0x00000000
	.align		4
        /*000c*/ 	.word	0xfffffffe
	.align		4
        /*0010*/ 	.word	0x00000000
	.align		4
        /*0014*/ 	.word	0xfffffffd
	.align		4
        /*0018*/ 	.word	0x00000000
	.align		4
        /*001c*/ 	.word	0xfffffffc


//--------------------- .text._Z16kernalMatMultipyPiPKiS1_ --------------------------
	.section	.text._Z16kernalMatMultipyPiPKiS1_,"ax",@progbits
	.align	128
        .global         _Z16kernalMatMultipyPiPKiS1_
        .type           _Z16kernalMatMultipyPiPKiS1_,@function
        .size           _Z16kernalMatMultipyPiPKiS1_,(.L_x_2 - _Z16kernalMatMultipyPiPKiS1_)
        .other          _Z16kernalMatMultipyPiPKiS1_,@"STO_CUDA_ENTRY STV_DEFAULT"
_Z16kernalMatMultipyPiPKiS1_:
.text._Z16kernalMatMultipyPiPKiS1_:
[----:B------:R-:W-:Y:S01]  /*0000*/  LDC R1, c[0x0][0x37c] ;  /* 0x0000df00ff017b82 */ /* 0x000fe20000000800 */
[----:B------:R-:W0:Y:S07]  /*0010*/  S2R R7, SR_TID.X ;  /* 0x0000000000077919 */ /* 0x000e2e0000002100 */
[----:B------:R-:W0:Y:S01]  /*0020*/  LDC.64 R2, c[0x0][0x388] ;  /* 0x0000e200ff027b82 */ /* 0x000e220000000a00 */
[----:B------:R-:W1:Y:S01]  /*0030*/  LDCU UR4, c[0x0][0x360] ;  /* 0x00006c00ff0477ac */ /* 0x000e620008000800 */
[----:B------:R-:W-:Y:S01]  /*0040*/  HFMA2 R10, -RZ, RZ, 0, 0 ;  /* 0x00000000ff0a7431 */ /* 0x000fe200000001ff */
[----:B------:R-:W2:Y:S01]  /*0050*/  S2R R6, SR_TID.Y ;  /* 0x0000000000067919 */ /* 0x000ea20000002200 */
[----:B------:R-:W3:Y:S04]  /*0060*/  LDCU.64 UR6, c[0x0][0x358] ;  /* 0x00006b00ff0677ac */ /* 0x000ee80008000a00 */
[----:B------:R-:W2:Y:S01]  /*0070*/  LDC.64 R4, c[0x0][0x390] ;  /* 0x0000e400ff047b82 */ /* 0x000ea20000000a00 */
[----:B0-----:R-:W-:-:S04]  /*0080*/  IMAD.WIDE.U32 R2, R7, 0x800, R2 ;  /* 0x0000080007027825 */ /* 0x001fc800078e0002 */
[----:B--2---:R-:W-:Y:S01]  /*0090*/  IMAD.WIDE.U32 R4, R6, 0x4, R4 ;  /* 0x0000000406047825 */ /* 0x004fe200078e0004 */
[----:B------:R-:W-:-:S03]  /*00a0*/  IADD3 R8, P0, PT, R2, 0x20, RZ ;  /* 0x0000002002087810 */ /* 0x000fc60007f1e0ff */
[----:B-1----:R-:W-:Y:S01]  /*00b0*/  IMAD R6, R7, UR4, R6 ;  /* 0x0000000407067c24 */ /* 0x002fe2000f8e0206 */
[----:B------:R-:W-:Y:S01]  /*00c0*/  IADD3 R2, P1, PT, R4, 0x4000, RZ ;  /* 0x0000400004027810 */ /* 0x000fe20007f3e0ff */
[----:B------:R-:W-:Y:S01]  /*00d0*/  UMOV UR4, URZ ;  /* 0x000000ff00047c82 */ /* 0x000fe20008000000 */
[----:B------:R-:W-:Y:S02]  /*00e0*/  IADD3.X R11, PT, PT, RZ, R3, RZ, P0, !PT ;  /* 0x00000003ff0b7210 */ /* 0x000fe400007fe4ff */
[----:B---3--:R-:W-:-:S09]  /*00f0*/  IADD3.X R3, PT, PT, RZ, R5, RZ, P1, !PT ;  /* 0x00000005ff037210 */ /* 0x008fd20000ffe4ff */
.L_x_0:
[----:B------:R-:W-:Y:S01]  /*0100*/  MOV R4, R8 ;  /* 0x0000000800047202 */ /* 0x000fe20000000f00 */
[----:B------:R-:W2:Y:S01]  /*0110*/  LDG.E R12, desc[UR6][R2.64+-0x4000] ;  /* 0xffc00006020c7981 */ /* 0x000ea2000c1e1900 */
[----:B------:R-:W-:-:S03]  /*0120*/  MOV R5, R11 ;  /* 0x0000000b00057202 */ /* 0x000fc60000000f00 */
[----:B------:R-:W3:Y:S04]  /*0130*/  LDG.E R25, desc[UR6][R2.64+-0x3800] ;  /* 0xffc8000602197981 */ /* 0x000ee8000c1e1900 */
[----:B------:R-:W2:Y:S04]  /*0140*/  LDG.E R11, desc[UR6][R4.64+-0x20] ;  /* 0xffffe006040b7981 */ /* 0x000ea8000c1e1900 */
[----:B------:R-:W3:Y:S04]  /*0150*/  LDG.E R24, desc[UR6][R4.64+-0x1c] ;  /* 0xffffe40604187981 */ /* 0x000ee8000c1e1900 */
[----:B------:R-:W4:Y:S04]  /*0160*/  LDG.E R19, desc[UR6][R4.64+-0x18] ;  /* 0xffffe80604137981 */ /* 0x000f28000c1e1900 */
[----:B------:R-:W4:Y:S04]  /*0170*/  LDG.E R18, desc[UR6][R2.64+-0x3000] ;  /* 0xffd0000602127981 */ /* 0x000f28000c1e1900 */
[----:B------:R-:W5:Y:S04]  /*0180*/  LDG.E R22, desc[UR6][R4.64+-0x14] ;  /* 0xffffec0604167981 */ /* 0x000f68000c1e1900 */
        /* <DEDUP_REMOVED lines=11> */
[----:B------:R-:W5:Y:S01]  /*0240*/  LDG.E R13, desc[UR6][R2.64+0x800] ;  /* 0x00080006020d7981 */ /* 0x000f62000c1e1900 */
[----:B--2---:R-:W-:-:S03]  /*0250*/  IMAD R11, R11, R12, R10 ;  /* 0x0000000c0b0b7224 */ /* 0x004fc600078e020a */
[----:B------:R-:W2:Y:S01]  /*0260*/  LDG.E R12, desc[UR6][R4.64+0x4] ;  /* 0x00000406040c7981 */ /* 0x000ea2000c1e1900 */
[----:B---3--:R-:W-:-:S03]  /*0270*/  IMAD R24, R24, R25, R11 ;  /* 0x0000001918187224 */ /* 0x008fc600078e020b */
[----:B------:R-:W3:Y:S04]  /*0280*/  LDG.E R10, desc[UR6][R4.64+0x8] ;  /* 0x00000806040a7981 */ /* 0x000ee8000c1e1900 */
[----:B------:R-:W3:Y:S01]  /*0290*/  LDG.E R11, desc[UR6][R2.64+0x1000] ;  /* 0x00100006020b7981 */ /* 0x000ee2000c1e1900 */
[----:B----4-:R-:W-:-:S03]  /*02a0*/  IMAD R24, R19, R18, R24 ;  /* 0x0000001213187224 */ /* 0x010fc600078e0218 */
[----:B------:R-:W4:Y:S04]  /*02b0*/  LDG.E R18, desc[UR6][R4.64+0xc] ;  /* 0x00000c0604127981 */ /* 0x000f28000c1e1900 */
[----:B------:R-:W4:Y:S01]  /*02c0*/  LDG.E R19, desc[UR6][R2.64+0x1800] ;  /* 0x0018000602137981 */ /* 0x000f22000c1e1900 */
[----:B-----5:R-:W-:-:S03]  /*02d0*/  IMAD R24, R22, R23, R24 ;  /* 0x0000001716187224 */ /* 0x020fc600078e0218 */
[----:B------:R-:W5:Y:S04]  /*02e0*/  LDG.E R22, desc[UR6][R4.64+0x10] ;  /* 0x0000100604167981 */ /* 0x000f68000c1e1900 */
[----:B------:R-:W5:Y:S01]  /*02f0*/  LDG.E R23, desc[UR6][R2.64+0x2000] ;  /* 0x0020000602177981 */ /* 0x000f62000c1e1900 */
[----:B------:R-:W-:-:S03]  /*0300*/  IMAD R26, R20, R21, R24 ;  /* 0x00000015141a7224 */ /* 0x000fc600078e0218 */
[----:B------:R-:W5:Y:S04]  /*0310*/  LDG.E R24, desc[UR6][R4.64+0x14] ;  /* 0x0000140604187981 */ /* 0x000f68000c1e1900 */
[----:B------:R-:W5:Y:S04]  /*0320*/  LDG.E R25, desc[UR6][R2.64+0x2800] ;  /* 0x0028000602197981 */ /* 0x000f68000c1e1900 */
[----:B------:R-:W5:Y:S01]  /*0330*/  LDG.E R21, desc[UR6][R4.64+0x18] ;  /* 0x0000180604157981 */ /* 0x000f62000c1e1900 */
[----:B------:R-:W-:-:S03]  /*0340*/  IMAD R26, R9, R0, R26 ;  /* 0x00000000091a7224 */ /* 0x000fc600078e021a */
[----:B------:R-:W5:Y:S04]  /*0350*/  LDG.E R20, desc[UR6][R2.64+0x3000] ;  /* 0x0030000602147981 */ /* 0x000f68000c1e1900 */
[----:B------:R-:W5:Y:S04]  /*0360*/  LDG.E R0, desc[UR6][R4.64+0x1c] ;  /* 0x00001c0604007981 */ /* 0x000f68000c1e1900 */
[----:B------:R0:W5:Y:S01]  /*0370*/  LDG.E R9, desc[UR6][R2.64+0x3800] ;  /* 0x0038000602097981 */ /* 0x000162000c1e1900 */
[----:B------:R-:W-:-:S04]  /*0380*/  IMAD R7, R8, R7, R26 ;  /* 0x0000000708077224 */ /* 0x000fc800078e021a */
[----:B------:R-:W-:-:S04]  /*0390*/  IMAD R7, R16, R17, R7 ;  /* 0x0000001110077224 */ /* 0x000fc800078e0207 */
[----:B------:R-:W-:Y:S01]  /*03a0*/  IMAD R7, R14, R15, R7 ;  /* 0x0000000f0e077224 */ /* 0x000fe200078e0207 */
[----:B------:R-:W-:-:S04]  /*03b0*/  UIADD3 UR4, UPT, UPT, UR4, 0x10, URZ ;  /* 0x0000001004047890 */ /* 0x000fc8000fffe0ff */
[----:B------:R-:W-:Y:S01]  /*03c0*/  UISETP.NE.AND UP0, UPT, UR4, 0x200, UPT ;  /* 0x000002000400788c */ /* 0x000fe2000bf05270 */
[----:B------:R-:W-:Y:S02]  /*03d0*/  IADD3 R8, P0, PT, R4, 0x40, RZ ;  /* 0x0000004004087810 */ /* 0x000fe40007f1e0ff */
[----:B0-----:R-:W-:-:S04]  /*03e0*/  IADD3 R2, P1, PT, R2, 0x8000, RZ ;  /* 0x0000800002027810 */ /* 0x001fc80007f3e0ff */
[----:B------:R-:W-:Y:S01]  /*03f0*/  IADD3.X R3, PT, PT, RZ, R3, RZ, P1, !PT ;  /* 0x00000003ff037210 */ /* 0x000fe20000ffe4ff */
[----:B--2---:R-:W-:-:S04]  /*0400*/  IMAD R7, R12, R13, R7 ;  /* 0x0000000d0c077224 */ /* 0x004fc800078e0207 */
[----:B---3--:R-:W-:-:S04]  /*0410*/  IMAD R7, R10, R11, R7 ;  /* 0x0000000b0a077224 */ /* 0x008fc800078e0207 */
[----:B----4-:R-:W-:-:S04]  /*0420*/  IMAD R7, R18, R19, R7 ;  /* 0x0000001312077224 */ /* 0x010fc800078e0207 */
[----:B-----5:R-:W-:-:S04]  /*0430*/  IMAD R7, R22, R23, R7 ;  /* 0x0000001716077224 */ /* 0x020fc800078e0207 */
[----:B------:R-:W-:Y:S01]  /*0440*/  IMAD R7, R24, R25, R7 ;  /* 0x0000001918077224 */ /* 0x000fe200078e0207 */
[----:B------:R-:W-:-:S03]  /*0450*/  IADD3.X R11, PT, PT, RZ, R5, RZ, P0, !PT ;  /* 0x00000005ff0b7210 */ /* 0x000fc600007fe4ff */
[----:B------:R-:W-:-:S04]  /*0460*/  IMAD R7, R21, R20, R7 ;  /* 0x0000001415077224 */ /* 0x000fc800078e0207 */
[----:B------:R-:W-:Y:S01]  /*0470*/  IMAD R10, R0, R9, R7 ;  /* 0x00000009000a7224 */ /* 0x000fe200078e0207 */
[----:B------:R-:W-:Y:S06]  /*0480*/  BRA.U UP0, `(.L_x_0) ;  /* 0xfffffffd001c7547 */ /* 0x000fec000b83ffff */
[----:B------:R-:W0:Y:S02]  /*0490*/  LDC.64 R2, c[0x0][0x380] ;  /* 0x0000e000ff027b82 */ /* 0x000e240000000a00 */
[----:B0-----:R-:W-:-:S05]  /*04a0*/  IMAD.WIDE.U32 R6, R6, 0x4, R2 ;  /* 0x0000000406067825 */ /* 0x001fca00078e0002 */
[----:B------:R-:W-:Y:S01]  /*04b0*/  STG.E desc[UR6][R6.64], R10 ;  /* 0x0000000a06007986 */ /* 0x000fe2000c101906 */
[----:B------:R-:W-:Y:S05]  /*04c0*/  EXIT ;  /* 0x000000000000794d */ /* 0x000fea0003800000 */
.L_x_1:
[----:B------:R-:W-:-:S00]  /*04d0*/  BRA `(.L_x_1) ;  /* 0xfffffffc00fc7947 */ /* 0x000fc0000383ffff */
[----:B------:R-:W-:-:S00]  /*04e0*/  NOP ;  /* 0x0000000000007918 */ /* 0x000fc00000000000 */
        /* <DEDUP_REMOVED lines=9> */
.L_x_2:


//--------------------- .nv.shared.reserved.0     --------------------------
	.section	.nv.shared.reserved.0,"aw",@nobits
	.weak		__nv_reservedSMEM_offset_0_alias
	.size		__nv_reservedSMEM_offset_0_alias, 0, 64
	.other		__nv_reservedSMEM_offset_0_alias,@"STO_CUDA_RESERVED_SHARED STV_DEFAULT"
__nv_reservedSMEM_offset_0_alias:
	.zero		0
	.zero		64


//--------------------- .nv.constant0._Z16kernalMatMultipyPiPKiS1_ --------------------------
	.section	.nv.constant0._Z16kernalMatMultipyPiPKiS1_,"a",@progbits
	.sectionflags	@""
	.align	4
.nv.constant0._Z16kernalMatMultipyPiPKiS1_:
	.zero		920


//--------------------- SYMBOLS --------------------------

	.type		.nv.reservedSmem.offset0,@object
	.size		.nv.reservedSmem.offset0,0x4
